//
// Generated by NVIDIA NVVM Compiler
//
// Compiler Build ID: CL-36424714
// Cuda compilation tools, release 13.0, V13.0.88
// Based on NVVM 20.0.0
//

.version 9.0
.target sm_100
.address_size 64

	// .globl	_Z10degreeCalcPiS_S_ii

.visible .entry _Z10degreeCalcPiS_S_ii(
	.param .u64 .ptr .align 1 _Z10degreeCalcPiS_S_ii_param_0,
	.param .u64 .ptr .align 1 _Z10degreeCalcPiS_S_ii_param_1,
	.param .u64 .ptr .align 1 _Z10degreeCalcPiS_S_ii_param_2,
	.param .u32 _Z10degreeCalcPiS_S_ii_param_3,
	.param .u32 _Z10degreeCalcPiS_S_ii_param_4
)
{
	.reg .pred 	%p<12>;
	.reg .b32 	%r<99>;
	.reg .b64 	%rd<78>;

	ld.param.u64 	%rd5, [_Z10degreeCalcPiS_S_ii_param_0];
	ld.param.u64 	%rd6, [_Z10degreeCalcPiS_S_ii_param_1];
	ld.param.u64 	%rd7, [_Z10degreeCalcPiS_S_ii_param_2];
	ld.param.u32 	%r24, [_Z10degreeCalcPiS_S_ii_param_3];
	ld.param.u32 	%r91, [_Z10degreeCalcPiS_S_ii_param_4];
	cvta.to.global.u64 	%rd1, %rd6;
	cvta.to.global.u64 	%rd2, %rd7;
	mov.u32 	%r26, %ntid.x;
	mov.u32 	%r27, %ctaid.x;
	mov.u32 	%r28, %tid.x;
	mad.lo.s32 	%r1, %r26, %r27, %r28;
	setp.ge.s32 	%p1, %r1, %r24;
	@%p1 bra 	$L__BB0_16;
	cvta.to.global.u64 	%rd8, %rd5;
	mul.wide.s32 	%rd9, %r1, 4;
	add.s64 	%rd3, %rd8, %rd9;
	ld.global.u32 	%r94, [%rd3];
	add.s32 	%r29, %r24, -1;
	setp.eq.s32 	%p2, %r1, %r29;
	@%p2 bra 	$L__BB0_3;
	ld.global.u32 	%r91, [%rd3+4];
$L__BB0_3:
	sub.s32 	%r5, %r91, %r94;
	add.s64 	%rd11, %rd2, %rd9;
	atom.global.add.u32 	%r30, [%rd11], %r5;
	setp.le.s32 	%p3, %r91, %r94;
	@%p3 bra 	$L__BB0_16;
	and.b32  	%r6, %r5, 15;
	sub.s32 	%r31, %r94, %r91;
	setp.gt.u32 	%p4, %r31, -16;
	@%p4 bra 	$L__BB0_7;
	and.b32  	%r32, %r5, -16;
	neg.s32 	%r92, %r32;
	add.s64 	%rd4, %rd1, 32;
$L__BB0_6:
	.pragma "nounroll";
	mul.wide.s32 	%rd12, %r94, 4;
	add.s64 	%rd13, %rd4, %rd12;
	ld.global.u32 	%r33, [%rd13+-32];
	mul.wide.s32 	%rd14, %r33, 4;
	add.s64 	%rd15, %rd2, %rd14;
	atom.global.add.u32 	%r34, [%rd15], 1;
	ld.global.u32 	%r35, [%rd13+-28];
	mul.wide.s32 	%rd16, %r35, 4;
	add.s64 	%rd17, %rd2, %rd16;
	atom.global.add.u32 	%r36, [%rd17], 1;
	ld.global.u32 	%r37, [%rd13+-24];
	mul.wide.s32 	%rd18, %r37, 4;
	add.s64 	%rd19, %rd2, %rd18;
	atom.global.add.u32 	%r38, [%rd19], 1;
	ld.global.u32 	%r39, [%rd13+-20];
	mul.wide.s32 	%rd20, %r39, 4;
	add.s64 	%rd21, %rd2, %rd20;
	atom.global.add.u32 	%r40, [%rd21], 1;
	ld.global.u32 	%r41, [%rd13+-16];
	mul.wide.s32 	%rd22, %r41, 4;
	add.s64 	%rd23, %rd2, %rd22;
	atom.global.add.u32 	%r42, [%rd23], 1;
	ld.global.u32 	%r43, [%rd13+-12];
	mul.wide.s32 	%rd24, %r43, 4;
	add.s64 	%rd25, %rd2, %rd24;
	atom.global.add.u32 	%r44, [%rd25], 1;
	ld.global.u32 	%r45, [%rd13+-8];
	mul.wide.s32 	%rd26, %r45, 4;
	add.s64 	%rd27, %rd2, %rd26;
	atom.global.add.u32 	%r46, [%rd27], 1;
	ld.global.u32 	%r47, [%rd13+-4];
	mul.wide.s32 	%rd28, %r47, 4;
	add.s64 	%rd29, %rd2, %rd28;
	atom.global.add.u32 	%r48, [%rd29], 1;
	ld.global.u32 	%r49, [%rd13];
	mul.wide.s32 	%rd30, %r49, 4;
	add.s64 	%rd31, %rd2, %rd30;
	atom.global.add.u32 	%r50, [%rd31], 1;
	ld.global.u32 	%r51, [%rd13+4];
	mul.wide.s32 	%rd32, %r51, 4;
	add.s64 	%rd33, %rd2, %rd32;
	atom.global.add.u32 	%r52, [%rd33], 1;
	ld.global.u32 	%r53, [%rd13+8];
	mul.wide.s32 	%rd34, %r53, 4;
	add.s64 	%rd35, %rd2, %rd34;
	atom.global.add.u32 	%r54, [%rd35], 1;
	ld.global.u32 	%r55, [%rd13+12];
	mul.wide.s32 	%rd36, %r55, 4;
	add.s64 	%rd37, %rd2, %rd36;
	atom.global.add.u32 	%r56, [%rd37], 1;
	ld.global.u32 	%r57, [%rd13+16];
	mul.wide.s32 	%rd38, %r57, 4;
	add.s64 	%rd39, %rd2, %rd38;
	atom.global.add.u32 	%r58, [%rd39], 1;
	ld.global.u32 	%r59, [%rd13+20];
	mul.wide.s32 	%rd40, %r59, 4;
	add.s64 	%rd41, %rd2, %rd40;
	atom.global.add.u32 	%r60, [%rd41], 1;
	ld.global.u32 	%r61, [%rd13+24];
	mul.wide.s32 	%rd42, %r61, 4;
	add.s64 	%rd43, %rd2, %rd42;
	atom.global.add.u32 	%r62, [%rd43], 1;
	ld.global.u32 	%r63, [%rd13+28];
	mul.wide.s32 	%rd44, %r63, 4;
	add.s64 	%rd45, %rd2, %rd44;
	atom.global.add.u32 	%r64, [%rd45], 1;
	add.s32 	%r94, %r94, 16;
	add.s32 	%r92, %r92, 16;
	setp.ne.s32 	%p5, %r92, 0;
	@%p5 bra 	$L__BB0_6;
$L__BB0_7:
	setp.eq.s32 	%p6, %r6, 0;
	@%p6 bra 	$L__BB0_16;
	and.b32  	%r13, %r5, 7;
	setp.lt.u32 	%p7, %r6, 8;
	@%p7 bra 	$L__BB0_10;
	mul.wide.s32 	%rd46, %r94, 4;
	add.s64 	%rd47, %rd1, %rd46;
	ld.global.u32 	%r65, [%rd47];
	mul.wide.s32 	%rd48, %r65, 4;
	add.s64 	%rd49, %rd2, %rd48;
	atom.global.add.u32 	%r66, [%rd49], 1;
	ld.global.u32 	%r67, [%rd47+4];
	mul.wide.s32 	%rd50, %r67, 4;
	add.s64 	%rd51, %rd2, %rd50;
	atom.global.add.u32 	%r68, [%rd51], 1;
	ld.global.u32 	%r69, [%rd47+8];
	mul.wide.s32 	%rd52, %r69, 4;
	add.s64 	%rd53, %rd2, %rd52;
	atom.global.add.u32 	%r70, [%rd53], 1;
	ld.global.u32 	%r71, [%rd47+12];
	mul.wide.s32 	%rd54, %r71, 4;
	add.s64 	%rd55, %rd2, %rd54;
	atom.global.add.u32 	%r72, [%rd55], 1;
	ld.global.u32 	%r73, [%rd47+16];
	mul.wide.s32 	%rd56, %r73, 4;
	add.s64 	%rd57, %rd2, %rd56;
	atom.global.add.u32 	%r74, [%rd57], 1;
	ld.global.u32 	%r75, [%rd47+20];
	mul.wide.s32 	%rd58, %r75, 4;
	add.s64 	%rd59, %rd2, %rd58;
	atom.global.add.u32 	%r76, [%rd59], 1;
	ld.global.u32 	%r77, [%rd47+24];
	mul.wide.s32 	%rd60, %r77, 4;
	add.s64 	%rd61, %rd2, %rd60;
	atom.global.add.u32 	%r78, [%rd61], 1;
	ld.global.u32 	%r79, [%rd47+28];
	mul.wide.s32 	%rd62, %r79, 4;
	add.s64 	%rd63, %rd2, %rd62;
	atom.global.add.u32 	%r80, [%rd63], 1;
	add.s32 	%r94, %r94, 8;
$L__BB0_10:
	setp.eq.s32 	%p8, %r13, 0;
	@%p8 bra 	$L__BB0_16;
	and.b32  	%r16, %r5, 3;
	setp.lt.u32 	%p9, %r13, 4;
	@%p9 bra 	$L__BB0_13;
	mul.wide.s32 	%rd64, %r94, 4;
	add.s64 	%rd65, %rd1, %rd64;
	ld.global.u32 	%r81, [%rd65];
	mul.wide.s32 	%rd66, %r81, 4;
	add.s64 	%rd67, %rd2, %rd66;
	atom.global.add.u32 	%r82, [%rd67], 1;
	ld.global.u32 	%r83, [%rd65+4];
	mul.wide.s32 	%rd68, %r83, 4;
	add.s64 	%rd69, %rd2, %rd68;
	atom.global.add.u32 	%r84, [%rd69], 1;
	ld.global.u32 	%r85, [%rd65+8];
	mul.wide.s32 	%rd70, %r85, 4;
	add.s64 	%rd71, %rd2, %rd70;
	atom.global.add.u32 	%r86, [%rd71], 1;
	ld.global.u32 	%r87, [%rd65+12];
	mul.wide.s32 	%rd72, %r87, 4;
	add.s64 	%rd73, %rd2, %rd72;
	atom.global.add.u32 	%r88, [%rd73], 1;
	add.s32 	%r94, %r94, 4;
$L__BB0_13:
	setp.eq.s32 	%p10, %r16, 0;
	@%p10 bra 	$L__BB0_16;
	neg.s32 	%r97, %r16;
$L__BB0_15:
	.pragma "nounroll";
	mul.wide.s32 	%rd74, %r94, 4;
	add.s64 	%rd75, %rd1, %rd74;
	ld.global.u32 	%r89, [%rd75];
	mul.wide.s32 	%rd76, %r89, 4;
	add.s64 	%rd77, %rd2, %rd76;
	atom.global.add.u32 	%r90, [%rd77], 1;
	add.s32 	%r94, %r94, 1;
	add.s32 	%r97, %r97, 1;
	setp.ne.s32 	%p11, %r97, 0;
	@%p11 bra 	$L__BB0_15;
$L__BB0_16:
	ret;

}


// ===== COMPILED SASS (sm_100) =====

	.target	sm_100

	.elftype	@"ET_EXEC"


//--------------------- .note.nv.tkinfo           --------------------------
	.section	.note.nv.tkinfo,"",@"SHT_NOTE"
	.sectionflags	@"SHF_NOTE_NV_TKINFO"
	.tkinfo
        /*0018*/ 	.word	0x00000002
        /*0030*/ 	.string	""
        /*0030*/ 	.string	"ptxas"
        /*0030*/ 	.string	"Cuda compilation tools, release 13.0, V13.0.88"
        /*0030*/ 	.string	"Build cuda_13.0.r13.0/compiler.36424714_0"
        /*0030*/ 	.string	"-arch sm_100 -m 64 "



//--------------------- .note.nv.cuinfo           --------------------------
	.section	.note.nv.cuinfo,"",@"SHT_NOTE"
	.sectionflags	@"SHF_NOTE_NV_CUINFO"
        /*0018*/ 	.short	0x0002
        /*001a*/ 	.short	0x0064
        /*001c*/ 	.short	0x0082
	.zero		2


//--------------------- .nv.info                  --------------------------
	.section	.nv.info,"",@"SHT_CUDA_INFO"
	.align	4


	//----- nvinfo : EIATTR_REGCOUNT
	.align		4
        /*0000*/ 	.byte	0x04, 0x2f
        /*0002*/ 	.short	(.L_1 - .L_0)
	.align		4
.L_0:
        /*0004*/ 	.word	index@(_Z10degreeCalcPiS_S_ii)
        /*0008*/ 	.word	0x00000018


	//----- nvinfo : EIATTR_FRAME_SIZE
	.align		4
.L_1:
        /*000c*/ 	.byte	0x04, 0x11
        /*000e*/ 	.short	(.L_3 - .L_2)
	.align		4
.L_2:
        /*0010*/ 	.word	index@(_Z10degreeCalcPiS_S_ii)
        /*0014*/ 	.word	0x00000000


	//----- nvinfo : EIATTR_MIN_STACK_SIZE
	.align		4
.L_3:
        /*0018*/ 	.byte	0x04, 0x12
        /*001a*/ 	.short	(.L_5 - .L_4)
	.align		4
.L_4:
        /*001c*/ 	.word	index@(_Z10degreeCalcPiS_S_ii)
        /*0020*/ 	.word	0x00000000
.L_5:


//--------------------- .nv.compat                --------------------------
	.section	.nv.compat,"",@"SHT_CUDA_COMPAT_INFO"
	.align	4
        /*0000*/ 	.byte	0x02, 0x09, 0x00, 0x00, 0x02, 0x02, 0x01, 0x00, 0x02, 0x05, 0x05, 0x00, 0x03, 0x07, 0x01, 0x01
        /*0010*/ 	.byte	0x02, 0x03, 0x00, 0x00, 0x02, 0x06, 0x01, 0x00, 0x04, 0x0b, 0x08, 0x00, 0x09, 0x00, 0x00, 0x00
        /*0020*/ 	.byte	0x00, 0x00, 0x00, 0x00


//--------------------- .nv.info._Z10degreeCalcPiS_S_ii --------------------------
	.section	.nv.info._Z10degreeCalcPiS_S_ii,"",@"SHT_CUDA_INFO"
	.sectionflags	@""
	.align	4


	//----- nvinfo : EIATTR_CUDA_API_VERSION
	.align		4
        /*0000*/ 	.byte	0x04, 0x37
        /*0002*/ 	.short	(.L_7 - .L_6)
.L_6:
        /*0004*/ 	.word	0x00000082


	//----- nvinfo : EIATTR_KPARAM_INFO
	.align		4
.L_7:
        /*0008*/ 	.byte	0x04, 0x17
        /*000a*/ 	.short	(.L_9 - .L_8)
.L_8:
        /*000c*/ 	.word	0x00000000
        /*0010*/ 	.short	0x0004
        /*0012*/ 	.short	0x001c
        /*0014*/ 	.byte	0x00, 0xf0, 0x11, 0x00


	//----- nvinfo : EIATTR_KPARAM_INFO
	.align		4
.L_9:
        /*0018*/ 	.byte	0x04, 0x17
        /*001a*/ 	.short	(.L_11 - .L_10)
.L_10:
        /*001c*/ 	.word	0x00000000
        /*0020*/ 	.short	0x0003
        /*0022*/ 	.short	0x0018
        /*0024*/ 	.byte	0x00, 0xf0, 0x11, 0x00


	//----- nvinfo : EIATTR_KPARAM_INFO
	.align		4
.L_11:
        /*0028*/ 	.byte	0x04, 0x17
        /*002a*/ 	.short	(.L_13 - .L_12)
.L_12:
        /*002c*/ 	.word	0x00000000
        /*0030*/ 	.short	0x0002
        /*0032*/ 	.short	0x0010
        /*0034*/ 	.byte	0x00, 0xf5, 0x21, 0x00


	//----- nvinfo : EIATTR_KPARAM_INFO
	.align		4
.L_13:
        /*0038*/ 	.byte	0x04, 0x17
        /*003a*/ 	.short	(.L_15 - .L_14)
.L_14:
        /*003c*/ 	.word	0x00000000
        /*0040*/ 	.short	0x0001
        /*0042*/ 	.short	0x0008
        /*0044*/ 	.byte	0x00, 0xf5, 0x21, 0x00


	//----- nvinfo : EIATTR_KPARAM_INFO
	.align		4
.L_15:
        /*0048*/ 	.byte	0x04, 0x17
        /*004a*/ 	.short	(.L_17 - .L_16)
.L_16:
        /*004c*/ 	.word	0x00000000
        /*0050*/ 	.short	0x0000
        /*0052*/ 	.short	0x0000
        /*0054*/ 	.byte	0x00, 0xf5, 0x21, 0x00


	//----- nvinfo : EIATTR_SPARSE_MMA_MASK
	.align		4
.L_17:
        /*0058*/ 	.byte	0x03, 0x50
        /*005a*/ 	.short	0x0000


	//----- nvinfo : EIATTR_MAXREG_COUNT
	.align		4
        /*005c*/ 	.byte	0x03, 0x1b
        /*005e*/ 	.short	0x00ff


	//----- nvinfo : EIATTR_MERCURY_ISA_VERSION
	.align		4
        /*0060*/ 	.byte	0x03, 0x5f
        /*0062*/ 	.short	0x0101


	//----- nvinfo : EIATTR_VRC_CTA_INIT_COUNT
	.align		4
        /*0064*/ 	.byte	0x02, 0x4a
	.zero		1
	.zero		1


	//----- nvinfo : EIATTR_EXIT_INSTR_OFFSETS
	.align		4
        /*0068*/ 	.byte	0x04, 0x1c
        /*006a*/ 	.short	(.L_19 - .L_18)


	//   ....[0]....
.L_18:
        /*006c*/ 	.word	0x00000070


	//   ....[1]....
        /*0070*/ 	.word	0x00000160


	//   ....[2]....
        /*0074*/ 	.word	0x00000590


	//   ....[3]....
        /*0078*/ 	.word	0x000007c0


	//   ....[4]....
        /*007c*/ 	.word	0x00000930


	//   ....[5]....
        /*0080*/ 	.word	0x000009f0


	//----- nvinfo : EIATTR_CRS_STACK_SIZE
	.align		4
.L_19:
        /*0084*/ 	.byte	0x04, 0x1e
        /*0086*/ 	.short	(.L_21 - .L_20)
.L_20:
        /*0088*/ 	.word	0x00000000


	//----- nvinfo : EIATTR_CBANK_PARAM_SIZE
	.align		4
.L_21:
        /*008c*/ 	.byte	0x03, 0x19
        /*008e*/ 	.short	0x0020


	//----- nvinfo : EIATTR_PARAM_CBANK
	.align		4
        /*0090*/ 	.byte	0x04, 0x0a
        /*0092*/ 	.short	(.L_23 - .L_22)
	.align		4
.L_22:
        /*0094*/ 	.word	index@(.nv.constant0._Z10degreeCalcPiS_S_ii)
        /*0098*/ 	.short	0x0380
        /*009a*/ 	.short	0x0020


	//----- nvinfo : EIATTR_SW_WAR
	.align		4
.L_23:
        /*009c*/ 	.byte	0x04, 0x36
        /*009e*/ 	.short	(.L_25 - .L_24)
.L_24:
        /*00a0*/ 	.word	0x00000008
.L_25:


//--------------------- .nv.callgraph             --------------------------
	.section	.nv.callgraph,"",@"SHT_CUDA_CALLGRAPH"
	.align	4
	.sectionentsize	8
	.align		4
        /*0000*/ 	.word	0x00000000
	.align		4
        /*0004*/ 	.word	0xffffffff
	.align		4
        /*0008*/ 	.word	0x00000000
	.align		4
        /*000c*/ 	.word	0xfffffffe
	.align		4
        /*0010*/ 	.word	0x00000000
	.align		4
        /*0014*/ 	.word	0xfffffffd
	.align		4
        /*0018*/ 	.word	0x00000000
	.align		4
        /*001c*/ 	.word	0xfffffffc


//--------------------- .text._Z10degreeCalcPiS_S_ii --------------------------
	.section	.text._Z10degreeCalcPiS_S_ii,"ax",@progbits
	.align	128
        .global         _Z10degreeCalcPiS_S_ii
        .type           _Z10degreeCalcPiS_S_ii,@function
        .size           _Z10degreeCalcPiS_S_ii,(.L_x_9 - _Z10degreeCalcPiS_S_ii)
        .other          _Z10degreeCalcPiS_S_ii,@"STO_CUDA_ENTRY STV_DEFAULT"
_Z10degreeCalcPiS_S_ii:
.text._Z10degreeCalcPiS_S_ii:
[----:B------:R-:W-:Y:S01]  /*0000*/  LDC R1, c[0x0][0x37c] ;  /* 0x0000df00ff017b82 */ /* 0x000fe20000000800 */
[----:B------:R-:W0:Y:S01]  /*0010*/  S2R R9, SR_CTAID.X ;  /* 0x0000000000097919 */ /* 0x000e220000002500 */
[----:B------:R-:W0:Y:S01]  /*0020*/  LDCU UR4, c[0x0][0x360] ;  /* 0x00006c00ff0477ac */ /* 0x000e220008000800 */
[----:B------:R-:W0:Y:S01]  /*0030*/  S2R R0, SR_TID.X ;  /* 0x0000000000007919 */ /* 0x000e220000002100 */
[----:B------:R-:W1:Y:S01]  /*0040*/  LDCU UR5, c[0x0][0x398] ;  /* 0x00007300ff0577ac */ /* 0x000e620008000800 */
[----:B0-----:R-:W-:-:S05]  /*0050*/  IMAD R9, R9, UR4, R0 ;  /* 0x0000000409097c24 */ /* 0x001fca000f8e0200 */
[----:B-1----:R-:W-:-:S13]  /*0060*/  ISETP.GE.AND P0, PT, R9, UR5, PT ;  /* 0x0000000509007c0c */ /* 0x002fda000bf06270 */
[----:B------:R-:W-:Y:S05]  /*0070*/  @P0 EXIT ;  /* 0x000000000000094d */ /* 0x000fea0003800000 */
[----:B------:R-:W0:Y:S01]  /*0080*/  LDC.64 R6, c[0x0][0x380] ;  /* 0x0000e000ff067b82 */ /* 0x000e220000000a00 */
[----:B------:R-:W1:Y:S01]  /*0090*/  LDCU UR8, c[0x0][0x39c] ;  /* 0x00007380ff0877ac */ /* 0x000e620008000800 */
[----:B------:R-:W-:Y:S01]  /*00a0*/  UIADD3 UR4, UPT, UPT, UR5, -0x1, URZ ;  /* 0xffffffff05047890 */ /* 0x000fe2000fffe0ff */
[----:B------:R-:W2:Y:S05]  /*00b0*/  LDCU.64 UR6, c[0x0][0x358] ;  /* 0x00006b00ff0677ac */ /* 0x000eaa0008000a00 */
[----:B------:R-:W3:Y:S01]  /*00c0*/  LDC.64 R2, c[0x0][0x390] ;  /* 0x0000e400ff027b82 */ /* 0x000ee20000000a00 */
[C---:B------:R-:W-:Y:S02]  /*00d0*/  ISETP.NE.AND P0, PT, R9.reuse, UR4, PT ;  /* 0x0000000409007c0c */ /* 0x040fe4000bf05270 */
[----:B-1----:R-:W-:Y:S01]  /*00e0*/  MOV R5, UR8 ;  /* 0x0000000800057c02 */ /* 0x002fe20008000f00 */
[----:B0-----:R-:W-:-:S10]  /*00f0*/  IMAD.WIDE R6, R9, 0x4, R6 ;  /* 0x0000000409067825 */ /* 0x001fd400078e0206 */
[----:B--2---:R-:W2:Y:S04]  /*0100*/  @P0 LDG.E R5, desc[UR6][R6.64+0x4] ;  /* 0x0000040606050981 */ /* 0x004ea8000c1e1900 */
[----:B------:R-:W2:Y:S01]  /*0110*/  LDG.E R0, desc[UR6][R6.64] ;  /* 0x0000000606007981 */ /* 0x000ea2000c1e1900 */
[----:B---3--:R-:W-:Y:S01]  /*0120*/  IMAD.WIDE R8, R9, 0x4, R2 ;  /* 0x0000000409087825 */ /* 0x008fe200078e0202 */
[----:B--2---:R-:W-:Y:S02]  /*0130*/  ISETP.GT.AND P0, PT, R5, R0, PT ;  /* 0x000000000500720c */ /* 0x004fe40003f04270 */
[----:B------:R-:W-:-:S05]  /*0140*/  IADD3 R4, PT, PT, -R0, R5, RZ ;  /* 0x0000000500047210 */ /* 0x000fca0007ffe1ff */
[----:B------:R0:W-:Y:S06]  /*0150*/  REDG.E.ADD.STRONG.GPU desc[UR6][R8.64], R4 ;  /* 0x000000040800798e */ /* 0x0001ec000c12e106 */
[----:B------:R-:W-:Y:S05]  /*0160*/  @!P0 EXIT ;  /* 0x000000000000894d */ /* 0x000fea0003800000 */
[----:B------:R-:W-:Y:S01]  /*0170*/  IADD3 R5, PT, PT, R0, -R5, RZ ;  /* 0x8000000500057210 */ /* 0x000fe20007ffe0ff */
[----:B------:R-:W-:Y:S01]  /*0180*/  BSSY.RECONVERGENT B0, `(.L_x_0) ;  /* 0x0000040000007945 */ /* 0x000fe20003800200 */
[----:B------:R-:W-:Y:S02]  /*0190*/  LOP3.LUT R11, R4, 0xf, RZ, 0xc0, !PT ;  /* 0x0000000f040b7812 */ /* 0x000fe400078ec0ff */
[----:B------:R-:W-:Y:S02]  /*01a0*/  ISETP.GT.U32.AND P1, PT, R5, -0x10, PT ;  /* 0xfffffff00500780c */ /* 0x000fe40003f24070 */
[----:B------:R-:W-:-:S11]  /*01b0*/  ISETP.NE.AND P0, PT, R11, RZ, PT ;  /* 0x000000ff0b00720c */ /* 0x000fd60003f05270 */
[----:B------:R-:W-:Y:S05]  /*01c0*/  @P1 BRA `(.L_x_1) ;  /* 0x0000000000ec1947 */ /* 0x000fea0003800000 */
[----:B------:R-:W1:Y:S01]  /*01d0*/  LDC.64 R6, c[0x0][0x388] ;  /* 0x0000e200ff067b82 */ /* 0x000e620000000a00 */
[----:B------:R-:W-:-:S04]  /*01e0*/  LOP3.LUT R5, R4, 0xfffffff0, RZ, 0xc0, !PT ;  /* 0xfffffff004057812 */ /* 0x000fc800078ec0ff */
[----:B------:R-:W-:Y:S02]  /*01f0*/  IADD3 R5, PT, PT, -R5, RZ, RZ ;  /* 0x000000ff05057210 */ /* 0x000fe40007ffe1ff */
[----:B-1----:R-:W-:-:S04]  /*0200*/  IADD3 R6, P1, PT, R6, 0x20, RZ ;  /* 0x0000002006067810 */ /* 0x002fc80007f3e0ff */
[----:B------:R-:W-:-:S09]  /*0210*/  IADD3.X R7, PT, PT, RZ, R7, RZ, P1, !PT ;  /* 0x00000007ff077210 */ /* 0x000fd20000ffe4ff */
.L_x_2:
[----:B0-----:R-:W-:-:S05]  /*0220*/  IMAD.WIDE R8, R0, 0x4, R6 ;  /* 0x0000000400087825 */ /* 0x001fca00078e0206 */
[----:B----4-:R-:W2:Y:S01]  /*0230*/  LDG.E R13, desc[UR6][R8.64+-0x20] ;  /* 0xffffe006080d7981 */ /* 0x010ea2000c1e1900 */
[----:B------:R-:W-:Y:S02]  /*0240*/  HFMA2 R10, -RZ, RZ, 0, 5.9604644775390625e-08 ;  /* 0x00000001ff0a7431 */ /* 0x000fe400000001ff */
[----:B--2---:R-:W-:-:S05]  /*0250*/  IMAD.WIDE R12, R13, 0x4, R2 ;  /* 0x000000040d0c7825 */ /* 0x004fca00078e0202 */
[----:B------:R0:W-:Y:S04]  /*0260*/  REDG.E.ADD.STRONG.GPU desc[UR6][R12.64], R10 ;  /* 0x0000000a0c00798e */ /* 0x0001e8000c12e106 */
[----:B------:R-:W2:Y:S02]  /*0270*/  LDG.E R15, desc[UR6][R8.64+-0x1c] ;  /* 0xffffe406080f7981 */ /* 0x000ea4000c1e1900 */
[----:B--2---:R-:W-:-:S05]  /*0280*/  IMAD.WIDE R14, R15, 0x4, R2 ;  /* 0x000000040f0e7825 */ /* 0x004fca00078e0202 */
[----:B------:R1:W-:Y:S04]  /*0290*/  REDG.E.ADD.STRONG.GPU desc[UR6][R14.64], R10 ;  /* 0x0000000a0e00798e */ /* 0x0003e8000c12e106 */
[----:B------:R-:W2:Y:S02]  /*02a0*/  LDG.E R17, desc[UR6][R8.64+-0x18] ;  /* 0xffffe80608117981 */ /* 0x000ea4000c1e1900 */
[----:B--2---:R-:W-:-:S05]  /*02b0*/  IMAD.WIDE R16, R17, 0x4, R2 ;  /* 0x0000000411107825 */ /* 0x004fca00078e0202 */
[----:B------:R2:W-:Y:S04]  /*02c0*/  REDG.E.ADD.STRONG.GPU desc[UR6][R16.64], R10 ;  /* 0x0000000a1000798e */ /* 0x0005e8000c12e106 */
[----:B------:R-:W3:Y:S02]  /*02d0*/  LDG.E R19, desc[UR6][R8.64+-0x14] ;  /* 0xffffec0608137981 */ /* 0x000ee4000c1e1900 */
[----:B---3--:R-:W-:-:S05]  /*02e0*/  IMAD.WIDE R18, R19, 0x4, R2 ;  /* 0x0000000413127825 */ /* 0x008fca00078e0202 */
[----:B------:R3:W-:Y:S04]  /*02f0*/  REDG.E.ADD.STRONG.GPU desc[UR6][R18.64], R10 ;  /* 0x0000000a1200798e */ /* 0x0007e8000c12e106 */
[----:B------:R-:W0:Y:S02]  /*0300*/  LDG.E R21, desc[UR6][R8.64+-0x10] ;  /* 0xfffff00608157981 */ /* 0x000e24000c1e1900 */
[----:B0-----:R-:W-:-:S05]  /*0310*/  IMAD.WIDE R12, R21, 0x4, R2 ;  /* 0x00000004150c7825 */ /* 0x001fca00078e0202 */
[----:B------:R0:W-:Y:S04]  /*0320*/  REDG.E.ADD.STRONG.GPU desc[UR6][R12.64], R10 ;  /* 0x0000000a0c00798e */ /* 0x0001e8000c12e106 */
[----:B------:R-:W1:Y:S02]  /*0330*/  LDG.E R21, desc[UR6][R8.64+-0xc] ;  /* 0xfffff40608157981 */ /* 0x000e64000c1e1900 */
[----:B-1----:R-:W-:-:S05]  /*0340*/  IMAD.WIDE R14, R21, 0x4, R2 ;  /* 0x00000004150e7825 */ /* 0x002fca00078e0202 */
        /* <DEDUP_REMOVED lines=25> */
[----:B------:R-:W2:Y:S01]  /*04e0*/  LDG.E R21, desc[UR6][R8.64+0x18] ;  /* 0x0000180608157981 */ /* 0x000ea2000c1e1900 */
[----:B------:R-:W-:Y:S01]  /*04f0*/  IADD3 R5, PT, PT, R5, 0x10, RZ ;  /* 0x0000001005057810 */ /* 0x000fe20007ffe0ff */
[----:B--2---:R-:W-:-:S05]  /*0500*/  IMAD.WIDE R16, R21, 0x4, R2 ;  /* 0x0000000415107825 */ /* 0x004fca00078e0202 */
[----:B------:R4:W-:Y:S04]  /*0510*/  REDG.E.ADD.STRONG.GPU desc[UR6][R16.64], R10 ;  /* 0x0000000a1000798e */ /* 0x0009e8000c12e106 */
[----:B------:R-:W3:Y:S01]  /*0520*/  LDG.E R21, desc[UR6][R8.64+0x1c] ;  /* 0x00001c0608157981 */ /* 0x000ee2000c1e1900 */
[----:B------:R-:W-:Y:S02]  /*0530*/  ISETP.NE.AND P1, PT, R5, RZ, PT ;  /* 0x000000ff0500720c */ /* 0x000fe40003f25270 */
[----:B------:R-:W-:Y:S01]  /*0540*/  IADD3 R0, PT, PT, R0, 0x10, RZ ;  /* 0x0000001000007810 */ /* 0x000fe20007ffe0ff */
[----:B---3--:R-:W-:-:S05]  /*0550*/  IMAD.WIDE R18, R21, 0x4, R2 ;  /* 0x0000000415127825 */ /* 0x008fca00078e0202 */
[----:B------:R4:W-:Y:S05]  /*0560*/  REDG.E.ADD.STRONG.GPU desc[UR6][R18.64], R10 ;  /* 0x0000000a1200798e */ /* 0x0009ea000c12e106 */
[----:B------:R-:W-:Y:S05]  /*0570*/  @P1 BRA `(.L_x_2) ;  /* 0xfffffffc00281947 */ /* 0x000fea000383ffff */
.L_x_1:
[----:B------:R-:W-:Y:S05]  /*0580*/  BSYNC.RECONVERGENT B0 ;  /* 0x0000000000007941 */ /* 0x000fea0003800200 */
.L_x_0:
[----:B------:R-:W-:Y:S05]  /*0590*/  @!P0 EXIT ;  /* 0x000000000000894d */ /* 0x000fea0003800000 */
[----:B------:R-:W-:Y:S01]  /*05a0*/  ISETP.GE.U32.AND P0, PT, R11, 0x8, PT ;  /* 0x000000080b00780c */ /* 0x000fe20003f06070 */
[----:B------:R-:W-:Y:S01]  /*05b0*/  BSSY.RECONVERGENT B0, `(.L_x_3) ;  /* 0x0000020000007945 */ /* 0x000fe20003800200 */
[----:B----4-:R-:W-:-:S04]  /*05c0*/  LOP3.LUT R16, R4, 0x7, RZ, 0xc0, !PT ;  /* 0x0000000704107812 */ /* 0x010fc800078ec0ff */
[----:B------:R-:W-:-:S07]  /*05d0*/  ISETP.NE.AND P1, PT, R16, RZ, PT ;  /* 0x000000ff1000720c */ /* 0x000fce0003f25270 */
[----:B------:R-:W-:Y:S06]  /*05e0*/  @!P0 BRA `(.L_x_4) ;  /* 0x0000000000708947 */ /* 0x000fec0003800000 */
[----:B------:R-:W1:Y:S02]  /*05f0*/  LDC.64 R6, c[0x0][0x388] ;  /* 0x0000e200ff067b82 */ /* 0x000e640000000a00 */
[----:B-1----:R-:W-:-:S05]  /*0600*/  IMAD.WIDE R6, R0, 0x4, R6 ;  /* 0x0000000400067825 */ /* 0x002fca00078e0206 */
[----:B0-----:R-:W2:Y:S01]  /*0610*/  LDG.E R9, desc[UR6][R6.64] ;  /* 0x0000000606097981 */ /* 0x001ea2000c1e1900 */
[----:B------:R-:W-:Y:S01]  /*0620*/  MOV R5, 0x1 ;  /* 0x0000000100057802 */ /* 0x000fe20000000f00 */
        /* <DEDUP_REMOVED lines=22> */
[----:B------:R4:W-:Y:S01]  /*0790*/  REDG.E.ADD.STRONG.GPU desc[UR6][R14.64], R5 ;  /* 0x000000050e00798e */ /* 0x0009e2000c12e106 */
[----:B------:R-:W-:-:S07]  /*07a0*/  IADD3 R0, PT, PT, R0, 0x8, RZ ;  /* 0x0000000800007810 */ /* 0x000fce0007ffe0ff */
.L_x_4:
[----:B------:R-:W-:Y:S05]  /*07b0*/  BSYNC.RECONVERGENT B0 ;  /* 0x0000000000007941 */ /* 0x000fea0003800200 */
.L_x_3:
[----:B------:R-:W-:Y:S05]  /*07c0*/  @!P1 EXIT ;  /* 0x000000000000994d */ /* 0x000fea0003800000 */
[----:B------:R-:W-:Y:S01]  /*07d0*/  ISETP.GE.U32.AND P0, PT, R16, 0x4, PT ;  /* 0x000000041000780c */ /* 0x000fe20003f06070 */
[----:B------:R-:W-:Y:S01]  /*07e0*/  BSSY.RECONVERGENT B0, `(.L_x_5) ;  /* 0x0000014000007945 */ /* 0x000fe20003800200 */
[----:B----4-:R-:W-:-:S04]  /*07f0*/  LOP3.LUT R14, R4, 0x3, RZ, 0xc0, !PT ;  /* 0x00000003040e7812 */ /* 0x010fc800078ec0ff */
[----:B------:R-:W-:-:S07]  /*0800*/  ISETP.NE.AND P1, PT, R14, RZ, PT ;  /* 0x000000ff0e00720c */ /* 0x000fce0003f25270 */
[----:B------:R-:W-:Y:S06]  /*0810*/  @!P0 BRA `(.L_x_6) ;  /* 0x0000000000408947 */ /* 0x000fec0003800000 */
[----:B0-----:R-:W0:Y:S02]  /*0820*/  LDC.64 R4, c[0x0][0x388] ;  /* 0x0000e200ff047b82 */ /* 0x001e240000000a00 */
[----:B0-----:R-:W-:-:S05]  /*0830*/  IMAD.WIDE R12, R0, 0x4, R4 ;  /* 0x00000004000c7825 */ /* 0x001fca00078e0204 */
[----:B------:R-:W2:Y:S01]  /*0840*/  LDG.E R5, desc[UR6][R12.64] ;  /* 0x000000060c057981 */ /* 0x000ea2000c1e1900 */
        /* <DEDUP_REMOVED lines=9> */
[----:B------:R-:W2:Y:S02]  /*08e0*/  LDG.E R11, desc[UR6][R12.64+0xc] ;  /* 0x00000c060c0b7981 */ /* 0x000ea4000c1e1900 */
[----:B--2---:R-:W-:-:S05]  /*08f0*/  IMAD.WIDE R10, R11, 0x4, R2 ;  /* 0x000000040b0a7825 */ /* 0x004fca00078e0202 */
[----:B------:R1:W-:Y:S01]  /*0900*/  REDG.E.ADD.STRONG.GPU desc[UR6][R10.64], R15 ;  /* 0x0000000f0a00798e */ /* 0x0003e2000c12e106 */
[----:B------:R-:W-:-:S07]  /*0910*/  IADD3 R0, PT, PT, R0, 0x4, RZ ;  /* 0x0000000400007810 */ /* 0x000fce0007ffe0ff */
.L_x_6:
[----:B------:R-:W-:Y:S05]  /*0920*/  BSYNC.RECONVERGENT B0 ;  /* 0x0000000000007941 */ /* 0x000fea0003800200 */
.L_x_5:
[----:B------:R-:W-:Y:S05]  /*0930*/  @!P1 EXIT ;  /* 0x000000000000994d */ /* 0x000fea0003800000 */
[----:B01----:R-:W0:Y:S01]  /*0940*/  LDC.64 R8, c[0x0][0x388] ;  /* 0x0000e200ff087b82 */ /* 0x003e220000000a00 */
[----:B------:R-:W-:-:S07]  /*0950*/  IADD3 R10, PT, PT, -R14, RZ, RZ ;  /* 0x000000ff0e0a7210 */ /* 0x000fce0007ffe1ff */
.L_x_7:
[----:B0-----:R-:W-:-:S06]  /*0960*/  IMAD.WIDE R4, R0, 0x4, R8 ;  /* 0x0000000400047825 */ /* 0x001fcc00078e0208 */
[----:B------:R-:W2:Y:S01]  /*0970*/  LDG.E R5, desc[UR6][R4.64] ;  /* 0x0000000604057981 */ /* 0x000ea2000c1e1900 */
[----:B------:R-:W-:Y:S02]  /*0980*/  IADD3 R10, PT, PT, R10, 0x1, RZ ;  /* 0x000000010a0a7810 */ /* 0x000fe40007ffe0ff */
[----:B-1----:R-:W-:Y:S02]  /*0990*/  MOV R11, 0x1 ;  /* 0x00000001000b7802 */ /* 0x002fe40000000f00 */
[----:B------:R-:W-:Y:S02]  /*09a0*/  ISETP.NE.AND P0, PT, R10, RZ, PT ;  /* 0x000000ff0a00720c */ /* 0x000fe40003f05270 */
[----:B------:R-:W-:Y:S01]  /*09b0*/  IADD3 R0, PT, PT, R0, 0x1, RZ ;  /* 0x0000000100007810 */ /* 0x000fe20007ffe0ff */
[----:B--2---:R-:W-:-:S05]  /*09c0*/  IMAD.WIDE R6, R5, 0x4, R2 ;  /* 0x0000000405067825 */ /* 0x004fca00078e0202 */
[----:B------:R1:W-:Y:S05]  /*09d0*/  REDG.E.ADD.STRONG.GPU desc[UR6][R6.64], R11 ;  /* 0x0000000b0600798e */ /* 0x0003ea000c12e106 */
[----:B------:R-:W-:Y:S05]  /*09e0*/  @P0 BRA `(.L_x_7) ;  /* 0xfffffffc00dc0947 */ /* 0x000fea000383ffff */
[----:B------:R-:W-:Y:S05]  /*09f0*/  EXIT ;  /* 0x000000000000794d */ /* 0x000fea0003800000 */
.L_x_8:
[----:B------:R-:W-:-:S00]  /*0a00*/  BRA `(.L_x_8) ;  /* 0xfffffffc00fc7947 */ /* 0x000fc0000383ffff */
[----:B------:R-:W-:-:S00]  /*0a10*/  NOP ;  /* 0x0000000000007918 */ /* 0x000fc00000000000 */
        /* <DEDUP_REMOVED lines=14> */
.L_x_9:


//--------------------- .nv.shared.reserved.0     --------------------------
	.section	.nv.shared.reserved.0,"aw",@nobits
	.weak		__nv_reservedSMEM_offset_0_alias
	.size		__nv_reservedSMEM_offset_0_alias, 0, 64
	.other		__nv_reservedSMEM_offset_0_alias,@"STO_CUDA_RESERVED_SHARED STV_DEFAULT"
__nv_reservedSMEM_offset_0_alias:
	.zero		0
	.zero		64


//--------------------- .nv.constant0._Z10degreeCalcPiS_S_ii --------------------------
	.section	.nv.constant0._Z10degreeCalcPiS_S_ii,"a",@progbits
	.sectionflags	@""
	.align	4
.nv.constant0._Z10degreeCalcPiS_S_ii:
	.zero		928


//--------------------- SYMBOLS --------------------------

	.type		.nv.reservedSmem.offset0,@object
	.size		.nv.reservedSmem.offset0,0x4
